	.headerflags	@"EF_CUDA_TEXMODE_UNIFIED EF_CUDA_64BIT_ADDRESS EF_CUDA_SM80 EF_CUDA_VIRTUAL_SM(EF_CUDA_SM80)"
	.elftype	@"ET_EXEC"


//--------------------- .nv.info                  --------------------------
	.section	.nv.info,"",@"SHT_CUDA_INFO"
	.align	4


	//----- nvinfo : EIATTR_REGCOUNT
	.align		4
        /*0000*/ 	.byte	0x04, 0x2f
        /*0002*/ 	.short	(.L_1 - .L_0)
	.align		4
.L_0:
        /*0004*/ 	.word	index@(candidate0)
        /*0008*/ 	.word	0x0000001e


	//----- nvinfo : EIATTR_MAX_STACK_SIZE
	.align		4
.L_1:
        /*000c*/ 	.byte	0x04, 0x23
        /*000e*/ 	.short	(.L_3 - .L_2)
	.align		4
.L_2:
        /*0010*/ 	.word	index@(candidate0)
        /*0014*/ 	.word	0x00000000


	//----- nvinfo : EIATTR_MIN_STACK_SIZE
	.align		4
.L_3:
        /*0018*/ 	.byte	0x04, 0x12
        /*001a*/ 	.short	(.L_5 - .L_4)
	.align		4
.L_4:
        /*001c*/ 	.word	index@(candidate0)
        /*0020*/ 	.word	0x00000000


	//----- nvinfo : EIATTR_FRAME_SIZE
	.align		4
.L_5:
        /*0024*/ 	.byte	0x04, 0x11
        /*0026*/ 	.short	(.L_7 - .L_6)
	.align		4
.L_6:
        /*0028*/ 	.word	index@(candidate0)
        /*002c*/ 	.word	0x00000000
.L_7:


//--------------------- .nv.info.candidate0       --------------------------
	.section	.nv.info.candidate0,"",@"SHT_CUDA_INFO"
	.align	4


	//----- nvinfo : EIATTR_CUDA_API_VERSION
	.align		4
        /*0000*/ 	.byte	0x04, 0x37
        /*0002*/ 	.short	(.L_9 - .L_8)
.L_8:
        /*0004*/ 	.word	0x00000075


	//----- nvinfo : EIATTR_SW2861232_WAR
	.align		4
.L_9:
        /*0008*/ 	.byte	0x01, 0x35
	.zero		2


	//----- nvinfo : EIATTR_PARAM_CBANK
	.align		4
        /*000c*/ 	.byte	0x04, 0x0a
        /*000e*/ 	.short	(.L_11 - .L_10)
	.align		4
.L_10:
        /*0010*/ 	.word	index@(.nv.constant0.candidate0)
        /*0014*/ 	.short	0x0160
        /*0016*/ 	.short	0x0018


	//----- nvinfo : EIATTR_CBANK_PARAM_SIZE
	.align		4
.L_11:
        /*0018*/ 	.byte	0x03, 0x19
        /*001a*/ 	.short	0x0018


	//----- nvinfo : EIATTR_KPARAM_INFO
	.align		4
        /*001c*/ 	.byte	0x04, 0x17
        /*001e*/ 	.short	(.L_13 - .L_12)
.L_12:
        /*0020*/ 	.word	0x00000000
        /*0024*/ 	.short	0x0002
        /*0026*/ 	.short	0x0010
        /*0028*/ 	.byte	0x00, 0xf0, 0x21, 0x00


	//----- nvinfo : EIATTR_KPARAM_INFO
	.align		4
.L_13:
        /*002c*/ 	.byte	0x04, 0x17
        /*002e*/ 	.short	(.L_15 - .L_14)
.L_14:
        /*0030*/ 	.word	0x00000000
        /*0034*/ 	.short	0x0001
        /*0036*/ 	.short	0x0008
        /*0038*/ 	.byte	0x00, 0xf0, 0x21, 0x00


	//----- nvinfo : EIATTR_KPARAM_INFO
	.align		4
.L_15:
        /*003c*/ 	.byte	0x04, 0x17
        /*003e*/ 	.short	(.L_17 - .L_16)
.L_16:
        /*0040*/ 	.word	0x00000000
        /*0044*/ 	.short	0x0000
        /*0046*/ 	.short	0x0000
        /*0048*/ 	.byte	0x00, 0xf0, 0x21, 0x00


	//----- nvinfo : EIATTR_MAXREG_COUNT
	.align		4
.L_17:
        /*004c*/ 	.byte	0x03, 0x1b
        /*004e*/ 	.short	0x0080


	//----- nvinfo : EIATTR_EXIT_INSTR_OFFSETS
	.align		4
        /*0050*/ 	.byte	0x04, 0x1c
        /*0052*/ 	.short	(.L_19 - .L_18)


	//   ....[0]....
.L_18:
        /*0054*/ 	.word	0x00000f80


	//----- nvinfo : EIATTR_MAX_THREADS
	.align		4
.L_19:
        /*0058*/ 	.byte	0x04, 0x05
        /*005a*/ 	.short	(.L_21 - .L_20)
.L_20:
        /*005c*/ 	.word	0x00000188
        /*0060*/ 	.word	0x00000001
        /*0064*/ 	.word	0x00000001


	//----- nvinfo : EIATTR_CRS_STACK_SIZE
	.align		4
.L_21:
        /*0068*/ 	.byte	0x04, 0x1e
        /*006a*/ 	.short	(.L_23 - .L_22)
.L_22:
        /*006c*/ 	.word	0x00000000
.L_23:


//--------------------- .nv.rel.action            --------------------------
	.section	.nv.rel.action,"",@"SHT_CUDA_RELOCINFO"
	.align	8
	.sectionentsize	8
        /*0000*/ 	.byte	0x4b, 0x00, 0x00, 0x00, 0x00, 0x00, 0x00, 0x00, 0x00, 0x02, 0x02, 0x08, 0x10, 0x0a, 0x2f, 0x22
        /* <DEDUP_REMOVED lines=13> */


//--------------------- .nv.constant0.candidate0  --------------------------
	.section	.nv.constant0.candidate0,"a",@progbits
	.align	4
.nv.constant0.candidate0:
	.zero		376


//--------------------- .text.candidate0          --------------------------
	.section	.text.candidate0,"ax",@progbits
	.sectionflags	@"SHF_BARRIERS=1"
	.sectioninfo	@"SHI_REGISTERS=30"
	.align	128
        .global         candidate0
        .type           candidate0,@function
        .size           candidate0,(.L_x_13 - candidate0)
        .other          candidate0,@"STO_CUDA_ENTRY STV_DEFAULT"
candidate0:
.text.candidate0:
[----:B------:R-:W-:-:S02]  /*0000*/  MOV R1, c[0x0][0x28] ;  /* 0x00000a0000017a02 */ /* 0x000fc40000000f00 */
[----:B------:R-:W0:Y:S01]  /*0010*/  S2R R3, SR_TID.X ;  /* 0x0000000000037919 */ /* 0x000e220000002100 */
[----:B------:R-:W-:Y:S01]  /*0020*/  HFMA2.MMA R8, -RZ, RZ, 0, 2.920627593994140625e-06 ;  /* 0x00000031ff087435 */ /* 0x000fe200000001ff */
[----:B------:R-:W-:Y:S01]  /*0030*/  ULDC.64 UR4, c[0x0][0x118] ;  /* 0x0000460000047ab9 */ /* 0x000fe20000000a00 */
[----:B0-----:R-:W-:-:S05]  /*0040*/  IMAD.HI R2, R3, 0x4bda12f7, RZ ;  /* 0x4bda12f703027827 */ /* 0x001fca00078e02ff */
[----:B------:R-:W-:-:S04]  /*0050*/  SHF.R.U32.HI R5, RZ, 0x1f, R2 ;  /* 0x0000001fff057819 */ /* 0x000fc80000011602 */
[----:B------:R-:W-:-:S05]  /*0060*/  LEA.HI.SX32 R2, R2, R5, 0x1d ;  /* 0x0000000502027211 */ /* 0x000fca00078feaff */
[----:B------:R-:W-:-:S05]  /*0070*/  IMAD R4, R2, -0x1b, R3 ;  /* 0xffffffe502047824 */ /* 0x000fca00078e0203 */
[----:B------:R-:W-:-:S04]  /*0080*/  IADD3 R0, R4, -0x3, RZ ;  /* 0xfffffffd04007810 */ /* 0x000fc80007ffe0ff */
[----:B------:R-:W-:-:S13]  /*0090*/  ISETP.GT.U32.AND P1, PT, R0, 0x14, PT ;  /* 0x000000140000780c */ /* 0x000fda0003f24070 */
[----:B------:R-:W0:Y:S01]  /*00a0*/  @!P1 S2R R5, SR_CTAID.X ;  /* 0x0000000000059919 */ /* 0x000e220000002500 */
[----:B------:R-:W-:Y:S01]  /*00b0*/  @!P1 IMAD.HI R0, R3, 0x55555556, RZ ;  /* 0x5555555603009827 */ /* 0x000fe200078e02ff */
[----:B------:R-:W-:-:S04]  /*00c0*/  @!P1 MOV R9, 0x4 ;  /* 0x0000000400099802 */ /* 0x000fc80000000f00 */
[----:B------:R-:W-:Y:S02]  /*00d0*/  @!P1 LEA.HI R6, R0, R0, RZ, 0x1 ;  /* 0x0000000000069211 */ /* 0x000fe400078f08ff */
[----:B0-----:R-:W-:Y:S01]  /*00e0*/  @!P1 LEA R7, R5, R2, 0x4 ;  /* 0x0000000205079211 */ /* 0x001fe200078e20ff */
[----:B------:R-:W-:-:S04]  /*00f0*/  @!P1 IMAD.HI R5, R4, 0x55555556, RZ ;  /* 0x5555555604059827 */ /* 0x000fc800078e02ff */
[----:B------:R-:W-:Y:S01]  /*0100*/  @!P1 IMAD R0, R7, R8, -0x7 ;  /* 0xfffffff907009424 */ /* 0x000fe200078e0208 */
[----:B------:R-:W-:Y:S01]  /*0110*/  @!P1 LEA.HI R5, R5, R5, RZ, 0x1 ;  /* 0x0000000505059211 */ /* 0x000fe200078f08ff */
[----:B------:R-:W-:-:S04]  /*0120*/  @!P1 IMAD R7, R6, -0x3, R3 ;  /* 0xfffffffd06079824 */ /* 0x000fc800078e0203 */
[----:B------:R-:W-:Y:S01]  /*0130*/  @!P1 IMAD R0, R7, 0x3, R0 ;  /* 0x0000000307009824 */ /* 0x000fe200078e0200 */
[----:B------:R-:W-:-:S03]  /*0140*/  HFMA2.MMA R7, -RZ, RZ, 0, 0 ;  /* 0x00000000ff077435 */ /* 0x000fc600000001ff */
[----:B------:R-:W-:-:S04]  /*0150*/  @!P1 IMAD R0, R5, 0x7, R0 ;  /* 0x0000000705009824 */ /* 0x000fc800078e0200 */
[----:B------:R-:W-:-:S05]  /*0160*/  @!P1 IMAD.WIDE R8, R0, R9, c[0x0][0x160] ;  /* 0x0000580000089625 */ /* 0x000fca00078e0209 */
[----:B------:R0:W5:Y:S01]  /*0170*/  @!P1 LDG.E.CONSTANT R7, [R8.64] ;  /* 0x0000000408079981 */ /* 0x000162000c1e9900 */
[----:B------:R-:W-:Y:S01]  /*0180*/  BSSY B0, `(.L_x_0) ;  /* 0x0000014000007945 */ /* 0x000fe20003800000 */
[----:B------:R-:W-:Y:S01]  /*0190*/  HFMA2.MMA R5, -RZ, RZ, 0, 0 ;  /* 0x00000000ff057435 */ /* 0x000fe200000001ff */
[----:B------:R-:W-:Y:S01]  /*01a0*/  IMAD R0, R3, 0xc, RZ ;  /* 0x0000000c03007824 */ /* 0x000fe200078e02ff */
[----:B------:R-:W-:Y:S05]  /*01b0*/  @P1 BRA `(.L_x_1) ;  /* 0x0000010000001947 */ /* 0x000fea0003800000 */
[----:B------:R-:W-:-:S05]  /*01c0*/  IMAD.HI R6, R3, 0x55555556, RZ ;  /* 0x5555555603067827 */ /* 0x000fca00078e02ff */
[----:B------:R-:W-:-:S05]  /*01d0*/  LEA.HI R6, R6, R6, RZ, 0x1 ;  /* 0x0000000606067211 */ /* 0x000fca00078f08ff */
[----:B------:R-:W-:-:S05]  /*01e0*/  IMAD R6, R6, -0x3, R3 ;  /* 0xfffffffd06067824 */ /* 0x000fca00078e0203 */
[----:B------:R-:W-:-:S13]  /*01f0*/  ISETP.GE.AND P0, PT, R6, 0x1, PT ;  /* 0x000000010600780c */ /* 0x000fda0003f06270 */
[----:B------:R-:W-:Y:S05]  /*0200*/  @!P0 BRA `(.L_x_1) ;  /* 0x000000b000008947 */ /* 0x000fea0003800000 */
[----:B------:R-:W1:Y:S01]  /*0210*/  S2R R5, SR_CTAID.X ;  /* 0x0000000000057919 */ /* 0x000e620000002500 */
[----:B0-----:R-:W-:Y:S02]  /*0220*/  MOV R8, 0x31 ;  /* 0x0000003100087802 */ /* 0x001fe40000000f00 */
[----:B-1----:R-:W-:Y:S01]  /*0230*/  LEA R9, R5, R2, 0x4 ;  /* 0x0000000205097211 */ /* 0x002fe200078e20ff */
[----:B------:R-:W-:-:S04]  /*0240*/  IMAD.HI R5, R4, 0x55555556, RZ ;  /* 0x5555555604057827 */ /* 0x000fc800078e02ff */
[----:B------:R-:W-:Y:S01]  /*0250*/  IMAD R9, R9, R8, -0x8 ;  /* 0xfffffff809097424 */ /* 0x000fe200078e0208 */
[----:B------:R-:W-:Y:S01]  /*0260*/  HFMA2.MMA R8, -RZ, RZ, 0, 2.384185791015625e-07 ;  /* 0x00000004ff087435 */ /* 0x000fe200000001ff */
[----:B------:R-:W-:Y:S02]  /*0270*/  LEA.HI R5, R5, R5, RZ, 0x1 ;  /* 0x0000000505057211 */ /* 0x000fe400078f08ff */
[----:B------:R-:W-:-:S04]  /*0280*/  IMAD R6, R6, 0x3, R9 ;  /* 0x0000000306067824 */ /* 0x000fc800078e0209 */
[----:B------:R-:W-:-:S04]  /*0290*/  IMAD R5, R5, 0x7, R6 ;  /* 0x0000000705057824 */ /* 0x000fc800078e0206 */
[----:B------:R-:W-:-:S05]  /*02a0*/  IMAD.WIDE R8, R5, R8, c[0x0][0x160] ;  /* 0x0000580005087625 */ /* 0x000fca00078e0208 */
[----:B------:R0:W5:Y:S02]  /*02b0*/  LDG.E.CONSTANT R5, [R8.64] ;  /* 0x0000000408057981 */ /* 0x000164000c1e9900 */
.L_x_1:
[----:B------:R-:W-:Y:S05]  /*02c0*/  BSYNC B0 ;  /* 0x0000000000007941 */ /* 0x000fea0003800000 */
.L_x_0:
[----:B-----5:R1:W-:Y:S01]  /*02d0*/  STS [R0], R5 ;  /* 0x0000000500007388 */ /* 0x0203e20000000800 */
[----:B------:R-:W-:Y:S01]  /*02e0*/  BSSY B0, `(.L_x_2) ;  /* 0x0000013000007945 */ /* 0x000fe20003800000 */
[----:B0-----:R-:W-:Y:S01]  /*02f0*/  MOV R9, RZ ;  /* 0x000000ff00097202 */ /* 0x001fe20000000f00 */
[----:B------:R-:W-:Y:S05]  /*0300*/  @P1 BRA `(.L_x_3) ;  /* 0x0000010000001947 */ /* 0x000fea0003800000 */
[----:B-1----:R-:W-:-:S05]  /*0310*/  IMAD.HI R5, R3, 0x55555556, RZ ;  /* 0x5555555603057827 */ /* 0x002fca00078e02ff */
[----:B------:R-:W-:-:S05]  /*0320*/  LEA.HI R6, R5, R5, RZ, 0x1 ;  /* 0x0000000505067211 */ /* 0x000fca00078f08ff */
[----:B------:R-:W-:-:S05]  /*0330*/  IMAD R5, R6, -0x3, R3 ;  /* 0xfffffffd06057824 */ /* 0x000fca00078e0203 */
[----:B------:R-:W-:-:S13]  /*0340*/  ISETP.GT.AND P0, PT, R5, 0x1, PT ;  /* 0x000000010500780c */ /* 0x000fda0003f04270 */
[----:B------:R-:W-:Y:S05]  /*0350*/  @P0 BRA `(.L_x_3) ;  /* 0x000000b000000947 */ /* 0x000fea0003800000 */
[----:B------:R-:W0:Y:S01]  /*0360*/  S2R R9, SR_CTAID.X ;  /* 0x0000000000097919 */ /* 0x000e220000002500 */
[----:B------:R-:W-:Y:S01]  /*0370*/  HFMA2.MMA R11, -RZ, RZ, 0, 2.920627593994140625e-06 ;  /* 0x00000031ff0b7435 */ /* 0x000fe200000001ff */
[----:B------:R-:W-:Y:S01]  /*0380*/  IMAD.HI R4, R4, 0x55555556, RZ ;  /* 0x5555555604047827 */ /* 0x000fe200078e02ff */
[----:B0-----:R-:W-:-:S04]  /*0390*/  LEA R2, R9, R2, 0x4 ;  /* 0x0000000209027211 */ /* 0x001fc800078e20ff */
[----:B------:R-:W-:-:S04]  /*03a0*/  LEA.HI R9, R4, R4, RZ, 0x1 ;  /* 0x0000000404097211 */ /* 0x000fc800078f08ff */
[----:B------:R-:W-:-:S04]  /*03b0*/  IMAD R2, R2, R11, -0x6 ;  /* 0xfffffffa02027424 */ /* 0x000fc800078e020b */
[----:B------:R-:W-:Y:S01]  /*03c0*/  IMAD R2, R5, 0x3, R2 ;  /* 0x0000000305027824 */ /* 0x000fe200078e0202 */
[----:B------:R-:W-:-:S03]  /*03d0*/  MOV R5, 0x4 ;  /* 0x0000000400057802 */ /* 0x000fc60000000f00 */
[----:B------:R-:W-:-:S04]  /*03e0*/  IMAD R2, R9, 0x7, R2 ;  /* 0x0000000709027824 */ /* 0x000fc800078e0202 */
[----:B------:R-:W-:-:S05]  /*03f0*/  IMAD.WIDE R4, R2, R5, c[0x0][0x160] ;  /* 0x0000580002047625 */ /* 0x000fca00078e0205 */
[----:B------:R0:W5:Y:S02]  /*0400*/  LDG.E.CONSTANT R9, [R4.64] ;  /* 0x0000000404097981 */ /* 0x000164000c1e9900 */
.L_x_3:
[----:B------:R-:W-:Y:S05]  /*0410*/  BSYNC B0 ;  /* 0x0000000000007941 */ /* 0x000fea0003800000 */
.L_x_2:
[----:B-----5:R2:W-:Y:S01]  /*0420*/  STS [R0+0x8], R9 ;  /* 0x0000080900007388 */ /* 0x0205e20000000800 */
[----:B------:R-:W-:Y:S01]  /*0430*/  ISETP.GT.AND P0, PT, R3, 0x27, PT ;  /* 0x000000270300780c */ /* 0x000fe20003f04270 */
[----:B------:R-:W-:Y:S01]  /*0440*/  BSSY B0, `(.L_x_4) ;  /* 0x000005e000007945 */ /* 0x000fe20003800000 */
[----:B01----:R-:W-:Y:S01]  /*0450*/  HFMA2.MMA R5, -RZ, RZ, 0, 0 ;  /* 0x00000000ff057435 */ /* 0x003fe200000001ff */
[----:B------:R2:W-:Y:S10]  /*0460*/  STS [R0+0x4], R7 ;  /* 0x0000040700007388 */ /* 0x0005f40000000800 */
[----:B------:R-:W-:Y:S05]  /*0470*/  @P0 BRA `(.L_x_5) ;  /* 0x000005a000000947 */ /* 0x000fea0003800000 */
[----:B--2---:R-:W-:Y:S01]  /*0480*/  IADD3 R2, R3, 0xe, RZ ;  /* 0x0000000e03027810 */ /* 0x004fe20007ffe0ff */
[----:B------:R-:W-:Y:S04]  /*0490*/  BSSY B1, `(.L_x_6) ;  /* 0x0000020000017945 */ /* 0x000fe80003800000 */
[----:B------:R-:W-:-:S05]  /*04a0*/  IMAD.HI R4, R2, 0x4bda12f7, RZ ;  /* 0x4bda12f702047827 */ /* 0x000fca00078e02ff */
[----:B------:R-:W-:-:S04]  /*04b0*/  SHF.R.U32.HI R7, RZ, 0x1f, R4 ;  /* 0x0000001fff077819 */ /* 0x000fc80000011604 */
[----:B------:R-:W-:-:S05]  /*04c0*/  LEA.HI.SX32 R7, R4, R7, 0x1d ;  /* 0x0000000704077211 */ /* 0x000fca00078feaff */
[----:B------:R-:W-:Y:S01]  /*04d0*/  IMAD R2, R7, -0x1b, R2 ;  /* 0xffffffe507027824 */ /* 0x000fe200078e0202 */
[----:B------:R-:W-:-:S04]  /*04e0*/  MOV R7, RZ ;  /* 0x000000ff00077202 */ /* 0x000fc80000000f00 */
[----:B------:R-:W-:-:S04]  /*04f0*/  IADD3 R4, R2, -0x3, RZ ;  /* 0xfffffffd02047810 */ /* 0x000fc80007ffe0ff */
[----:B------:R-:W-:-:S13]  /*0500*/  ISETP.GT.U32.AND P0, PT, R4, 0x14, PT ;  /* 0x000000140400780c */ /* 0x000fda0003f04070 */
[----:B------:R-:W-:Y:S05]  /*0510*/  @P0 BRA `(.L_x_7) ;  /* 0x0000017000000947 */ /* 0x000fea0003800000 */
[----:B------:R-:W-:-:S05]  /*0520*/  MOV R4, 0x3 ;  /* 0x0000000300047802 */ /* 0x000fca0000000f00 */
[----:B------:R-:W-:-:S04]  /*0530*/  IMAD R4, R3, R4, 0x6 ;  /* 0x0000000603047424 */ /* 0x000fc800078e0204 */
[----:B------:R-:W-:-:S05]  /*0540*/  IMAD.HI R6, R4, 0x38e38e39, RZ ;  /* 0x38e38e3904067827 */ /* 0x000fca00078e02ff */
[----:B------:R-:W-:-:S04]  /*0550*/  SHF.R.S32.HI R9, RZ, 0x1, R6 ;  /* 0x00000001ff097819 */ /* 0x000fc80000011406 */
[----:B------:R-:W-:-:S05]  /*0560*/  LEA.HI R9, R6, R9, RZ, 0x1 ;  /* 0x0000000906097211 */ /* 0x000fca00078f08ff */
[----:B------:R-:W-:-:S05]  /*0570*/  IMAD R9, R9, -0x9, R4 ;  /* 0xfffffff709097824 */ /* 0x000fca00078e0204 */
[----:B------:R-:W-:-:S04]  /*0580*/  IADD3 R4, R9, -0x1, RZ ;  /* 0xffffffff09047810 */ /* 0x000fc80007ffe0ff */
[----:B------:R-:W-:-:S13]  /*0590*/  ISETP.GT.U32.AND P1, PT, R4, 0x6, PT ;  /* 0x000000060400780c */ /* 0x000fda0003f24070 */
[----:B------:R-:W-:Y:S05]  /*05a0*/  @P1 BRA `(.L_x_7) ;  /* 0x000000e000001947 */ /* 0x000fea0003800000 */
[----:B------:R-:W0:Y:S01]  /*05b0*/  S2R R6, SR_CTAID.X ;  /* 0x0000000000067919 */ /* 0x000e220000002500 */
[----:B------:R-:W-:-:S05]  /*05c0*/  IADD3 R4, R3, 0x188, RZ ;  /* 0x0000018803047810 */ /* 0x000fca0007ffe0ff */
[----:B------:R-:W-:-:S05]  /*05d0*/  IMAD.HI R4, R4, 0x4bda12f7, RZ ;  /* 0x4bda12f704047827 */ /* 0x000fca00078e02ff */
[----:B------:R-:W-:-:S04]  /*05e0*/  SHF.R.U32.HI R7, RZ, 0x1f, R4 ;  /* 0x0000001fff077819 */ /* 0x000fc80000011604 */
[----:B------:R-:W-:Y:S01]  /*05f0*/  LEA.HI.SX32 R7, R4, R7, 0x1d ;  /* 0x0000000704077211 */ /* 0x000fe200078feaff */
[----:B------:R-:W-:-:S05]  /*0600*/  IMAD.HI R4, R2, 0x55555556, RZ ;  /* 0x5555555602047827 */ /* 0x000fca00078e02ff */
[----:B------:R-:W-:Y:S02]  /*0610*/  LEA.HI R4, R4, R4, RZ, 0x1 ;  /* 0x0000000404047211 */ /* 0x000fe400078f08ff */
[----:B0-----:R-:W-:Y:S01]  /*0620*/  LEA R6, R6, R7, 0x4 ;  /* 0x0000000706067211 */ /* 0x001fe200078e20ff */
[----:B------:R-:W-:-:S04]  /*0630*/  HFMA2.MMA R7, -RZ, RZ, 0, 2.384185791015625e-07 ;  /* 0x00000004ff077435 */ /* 0x000fc800000001ff */
[----:B------:R-:W-:-:S05]  /*0640*/  IMAD R6, R6, 0x31, RZ ;  /* 0x0000003106067824 */ /* 0x000fca00078e02ff */
[----:B------:R-:W-:-:S05]  /*0650*/  IADD3 R9, R6, -0x8, R9 ;  /* 0xfffffff806097810 */ /* 0x000fca0007ffe009 */
[----:B------:R-:W-:-:S04]  /*0660*/  IMAD R4, R4, 0x7, R9 ;  /* 0x0000000704047824 */ /* 0x000fc800078e0209 */
[----:B------:R-:W-:-:S06]  /*0670*/  IMAD.WIDE R6, R4, R7, c[0x0][0x160] ;  /* 0x0000580004067625 */ /* 0x000fcc00078e0207 */
[----:B------:R0:W5:Y:S02]  /*0680*/  LDG.E.CONSTANT R7, [R6.64] ;  /* 0x0000000406077981 */ /* 0x000164000c1e9900 */
.L_x_7:
[----:B------:R-:W-:Y:S05]  /*0690*/  BSYNC B1 ;  /* 0x0000000000017941 */ /* 0x000fea0003800000 */
.L_x_6:
[----:B-----5:R1:W-:Y:S01]  /*06a0*/  STS [R0+0x1260], R7 ;  /* 0x0012600700007388 */ /* 0x0203e20000000800 */
[----:B------:R-:W-:Y:S01]  /*06b0*/  BSSY B1, `(.L_x_8) ;  /* 0x000001a000017945 */ /* 0x000fe20003800000 */
[----:B------:R-:W-:Y:S01]  /*06c0*/  MOV R9, RZ ;  /* 0x000000ff00097202 */ /* 0x000fe20000000f00 */
[----:B------:R-:W-:Y:S05]  /*06d0*/  @P0 BRA `(.L_x_9) ;  /* 0x0000017000000947 */ /* 0x000fea0003800000 */
[----:B------:R-:W-:-:S10]  /*06e0*/  HFMA2.MMA R4, -RZ, RZ, 0, 1.78813934326171875e-07 ;  /* 0x00000003ff047435 */ /* 0x000fd400000001ff */
[----:B------:R-:W-:-:S04]  /*06f0*/  IMAD R4, R3, R4, 0x7 ;  /* 0x0000000703047424 */ /* 0x000fc800078e0204 */
[----:B0-----:R-:W-:-:S05]  /*0700*/  IMAD.HI R6, R4, 0x38e38e39, RZ ;  /* 0x38e38e3904067827 */ /* 0x001fca00078e02ff */
[----:B-1----:R-:W-:-:S04]  /*0710*/  SHF.R.S32.HI R7, RZ, 0x1, R6 ;  /* 0x00000001ff077819 */ /* 0x002fc80000011406 */
        /* <DEDUP_REMOVED lines=9> */
[----:B------:R-:W-:-:S04]  /*07b0*/  LEA.HI.SX32 R9, R6, R9, 0x1d ;  /* 0x0000000906097211 */ /* 0x000fc800078feaff */
[----:B0-----:R-:W-:Y:S01]  /*07c0*/  LEA R9, R4, R9, 0x4 ;  /* 0x0000000904097211 */ /* 0x001fe200078e20ff */
[----:B------:R-:W-:-:S04]  /*07d0*/  IMAD.HI R4, R2, 0x55555556, RZ ;  /* 0x5555555602047827 */ /* 0x000fc800078e02ff */
[----:B------:R-:W-:Y:S01]  /*07e0*/  IMAD R6, R9, 0x31, RZ ;  /* 0x0000003109067824 */ /* 0x000fe200078e02ff */
[----:B------:R-:W-:-:S04]  /*07f0*/  LEA.HI R4, R4, R4, RZ, 0x1 ;  /* 0x0000000404047211 */ /* 0x000fc800078f08ff */
[----:B------:R-:W-:Y:S02]  /*0800*/  IADD3 R7, R6, -0x8, R7 ;  /* 0xfffffff806077810 */ /* 0x000fe40007ffe007 */
[----:B------:R-:W-:-:S03]  /*0810*/  MOV R6, 0x4 ;  /* 0x0000000400067802 */ /* 0x000fc60000000f00 */
[----:B------:R-:W-:-:S04]  /*0820*/  IMAD R7, R4, 0x7, R7 ;  /* 0x0000000704077824 */ /* 0x000fc800078e0207 */
[----:B------:R-:W-:-:S05]  /*0830*/  IMAD.WIDE R6, R7, R6, c[0x0][0x160] ;  /* 0x0000580007067625 */ /* 0x000fca00078e0206 */
[----:B------:R0:W5:Y:S02]  /*0840*/  LDG.E.CONSTANT R9, [R6.64] ;  /* 0x0000000406097981 */ /* 0x000164000c1e9900 */
.L_x_9:
[----:B------:R-:W-:Y:S05]  /*0850*/  BSYNC B1 ;  /* 0x0000000000017941 */ /* 0x000fea0003800000 */
.L_x_8:
[----:B-----5:R2:W-:Y:S01]  /*0860*/  STS [R0+0x1264], R9 ;  /* 0x0012640900007388 */ /* 0x0205e20000000800 */
[----:B------:R-:W-:Y:S01]  /*0870*/  BSSY B1, `(.L_x_10) ;  /* 0x0000019000017945 */ /* 0x000fe20003800000 */
[----:B------:R-:W-:Y:S05]  /*0880*/  @P0 BRA `(.L_x_11) ;  /* 0x0000017000000947 */ /* 0x000fea0003800000 */
[----:B------:R-:W-:-:S05]  /*0890*/  MOV R4, 0x3 ;  /* 0x0000000300047802 */ /* 0x000fca0000000f00 */
        /* <DEDUP_REMOVED lines=9> */
[----:B------:R-:W-:Y:S01]  /*0930*/  IADD3 R5, R3, 0x188, RZ ;  /* 0x0000018803057810 */ /* 0x000fe20007ffe0ff */
[----:B------:R-:W-:-:S04]  /*0940*/  IMAD.HI R2, R2, 0x55555556, RZ ;  /* 0x5555555602027827 */ /* 0x000fc800078e02ff */
[----:B------:R-:W-:-:S05]  /*0950*/  IMAD.HI R5, R5, 0x4bda12f7, RZ ;  /* 0x4bda12f705057827 */ /* 0x000fca00078e02ff */
[----:B------:R-:W-:-:S04]  /*0960*/  SHF.R.U32.HI R6, RZ, 0x1f, R5 ;  /* 0x0000001fff067819 */ /* 0x000fc80000011605 */
[----:B------:R-:W-:-:S04]  /*0970*/  LEA.HI.SX32 R5, R5, R6, 0x1d ;  /* 0x0000000605057211 */ /* 0x000fc800078feaff */
[----:B0-----:R-:W-:Y:S01]  /*0980*/  LEA R4, R4, R5, 0x4 ;  /* 0x0000000504047211 */ /* 0x001fe200078e20ff */
[----:B------:R-:W-:-:S04]  /*0990*/  HFMA2.MMA R5, -RZ, RZ, 0, 2.384185791015625e-07 ;  /* 0x00000004ff057435 */ /* 0x000fc800000001ff */
[----:B------:R-:W-:Y:S01]  /*09a0*/  IMAD R6, R4, 0x31, RZ ;  /* 0x0000003104067824 */ /* 0x000fe200078e02ff */
[----:B------:R-:W-:-:S04]  /*09b0*/  LEA.HI R4, R2, R2, RZ, 0x1 ;  /* 0x0000000202047211 */ /* 0x000fc800078f08ff */
[----:B------:R-:W-:-:S05]  /*09c0*/  IADD3 R7, R6, -0x8, R7 ;  /* 0xfffffff806077810 */ /* 0x000fca0007ffe007 */
[----:B------:R-:W-:-:S04]  /*09d0*/  IMAD R4, R4, 0x7, R7 ;  /* 0x0000000704047824 */ /* 0x000fc800078e0207 */
[----:B------:R-:W-:-:S06]  /*09e0*/  IMAD.WIDE R4, R4, R5, c[0x0][0x160] ;  /* 0x0000580004047625 */ /* 0x000fcc00078e0205 */
[----:B------:R0:W5:Y:S02]  /*09f0*/  LDG.E.CONSTANT R5, [R4.64] ;  /* 0x0000000404057981 */ /* 0x000164000c1e9900 */
.L_x_11:
[----:B------:R-:W-:Y:S05]  /*0a00*/  BSYNC B1 ;  /* 0x0000000000017941 */ /* 0x000fea0003800000 */
.L_x_10:
[----:B-----5:R3:W-:Y:S02]  /*0a10*/  STS [R0+0x1268], R5 ;  /* 0x0012680500007388 */ /* 0x0207e40000000800 */
.L_x_5:
[----:B--2---:R-:W-:Y:S05]  /*0a20*/  BSYNC B0 ;  /* 0x0000000000007941 */ /* 0x004fea0003800000 */
.L_x_4:
[----:B------:R-:W2:Y:S01]  /*0a30*/  S2R R2, SR_CTAID.X ;  /* 0x0000000000027919 */ /* 0x000ea20000002500 */
[----:B------:R-:W-:Y:S02]  /*0a40*/  ISETP.GT.AND P0, PT, R3, 0x8f, PT ;  /* 0x0000008f0300780c */ /* 0x000fe40003f04270 */
[----:B-1-3--:R-:W-:-:S11]  /*0a50*/  MOV R0, 0x4 ;  /* 0x0000000400007802 */ /* 0x00afd60000000f00 */
[----:B--2---:R-:W-:-:S04]  /*0a60*/  @!P0 IMAD R5, R2, 0x90, R3 ;  /* 0x0000009002058824 */ /* 0x004fc800078e0203 */
[----:B0-----:R-:W-:-:S05]  /*0a70*/  @!P0 IMAD.WIDE R4, R5, R0, c[0x0][0x168] ;  /* 0x00005a0005048625 */ /* 0x001fca00078e0200 */
[----:B------:R0:W2:Y:S01]  /*0a80*/  @!P0 LDG.E.CONSTANT R8, [R4.64] ;  /* 0x0000000404088981 */ /* 0x0000a2000c1e9900 */
[----:B------:R-:W-:-:S05]  /*0a90*/  IMAD.HI R6, R3, 0x5397829d, RZ ;  /* 0x5397829d03067827 */ /* 0x000fca00078e02ff */
[----:B------:R-:W-:Y:S01]  /*0aa0*/  SHF.R.U32.HI R7, RZ, 0x1f, R6 ;  /* 0x0000001fff077819 */ /* 0x000fe20000011606 */
[----:B0-----:R-:W-:Y:S01]  /*0ab0*/  HFMA2.MMA R4, -RZ, RZ, 0, 0 ;  /* 0x00000000ff047435 */ /* 0x001fe200000001ff */
[----:B------:R-:W-:Y:S02]  /*0ac0*/  MOV R5, R3 ;  /* 0x0000000300057202 */ /* 0x000fe40000000f00 */
[----:B------:R-:W-:Y:S01]  /*0ad0*/  LEA.HI.SX32 R10, R6, R7, 0x1c ;  /* 0x00000007060a7211 */ /* 0x000fe200078fe2ff */
[----:B------:R-:W-:-:S04]  /*0ae0*/  HFMA2.MMA R6, -RZ, RZ, 0, 0 ;  /* 0x00000000ff067435 */ /* 0x000fc800000001ff */
[----:B------:R-:W-:Y:S02]  /*0af0*/  IMAD R7, R10, -0x31, R3 ;  /* 0xffffffcf0a077824 */ /* 0x000fe400078e0203 */
[----:B------:R-:W-:-:S04]  /*0b00*/  IMAD.HI R9, R3, -0x6db6db6d, R4 ;  /* 0x9249249303097827 */ /* 0x000fc800078e0204 */
[----:B------:R-:W-:Y:S01]  /*0b10*/  IMAD.HI R6, R7, -0x6db6db6d, R6 ;  /* 0x9249249307067827 */ /* 0x000fe200078e0206 */
[----:B------:R-:W-:-:S03]  /*0b20*/  SHF.R.U32.HI R12, RZ, 0x1f, R9 ;  /* 0x0000001fff0c7819 */ /* 0x000fc60000011609 */
[----:B------:R-:W-:Y:S01]  /*0b30*/  IMAD R4, R10, 0x24, RZ ;  /* 0x000000240a047824 */ /* 0x000fe200078e02ff */
[----:B------:R-:W-:Y:S02]  /*0b40*/  LEA.HI.SX32 R12, R9, R12, 0x1e ;  /* 0x0000000c090c7211 */ /* 0x000fe400078ff2ff */
[----:B------:R-:W-:-:S03]  /*0b50*/  SHF.R.U32.HI R5, RZ, 0x1f, R6 ;  /* 0x0000001fff057819 */ /* 0x000fc60000011606 */
[----:B------:R-:W-:Y:S01]  /*0b60*/  IMAD R7, R12, -0x7, R3 ;  /* 0xfffffff90c077824 */ /* 0x000fe200078e0203 */
[----:B------:R-:W-:-:S03]  /*0b70*/  LEA.HI.SX32 R5, R6, R5, 0x1e ;  /* 0x0000000506057211 */ /* 0x000fc600078ff2ff */
[----:B------:R-:W-:-:S04]  /*0b80*/  IMAD R6, R10, 0x51, R7 ;  /* 0x000000510a067824 */ /* 0x000fc800078e0207 */
[----:B------:R-:W-:Y:S01]  /*0b90*/  IMAD R5, R5, 0x9, R6 ;  /* 0x0000000905057824 */ /* 0x000fe200078e0206 */
[----:B--2---:R-:W-:Y:S04]  /*0ba0*/  @!P0 STS [R3.X4+0x1440], R8 ;  /* 0x0014400803008388 */ /* 0x004fe80000004800 */
[----:B------:R-:W-:Y:S06]  /*0bb0*/  BAR.SYNC 0x0 ;  /* 0x0000000000007b1d */ /* 0x000fec0000000000 */
[----:B------:R-:W-:Y:S01]  /*0bc0*/  LDS R6, [R4+0x1440] ;  /* 0x0014400004067984 */ /* 0x000fe20000000800 */
[----:B------:R-:W-:-:S03]  /*0bd0*/  IMAD R3, R2, 0x310, R3 ;  /* 0x0000031002037824 */ /* 0x000fc600078e0203 */
[----:B------:R-:W0:Y:S01]  /*0be0*/  LDS R7, [R5.X4] ;  /* 0x0000000005077984 */ /* 0x000e220000004800 */
[----:B------:R-:W-:-:S03]  /*0bf0*/  IMAD.WIDE R2, R3, R0, c[0x0][0x170] ;  /* 0x00005c0003027625 */ /* 0x000fc600078e0200 */
[----:B------:R-:W-:Y:S04]  /*0c00*/  LDS R9, [R4+0x1560] ;  /* 0x0015600004097984 */ /* 0x000fe80000000800 */
[----:B------:R-:W1:Y:S04]  /*0c10*/  LDS R10, [R5.X4+0xa20] ;  /* 0x000a2000050a7984 */ /* 0x000e680000004800 */
[----:B------:R-:W-:Y:S04]  /*0c20*/  LDS R11, [R4+0x1444] ;  /* 0x00144400040b7984 */ /* 0x000fe80000000800 */
[----:B------:R-:W2:Y:S04]  /*0c30*/  LDS R12, [R5.X4+0x4] ;  /* 0x00000400050c7984 */ /* 0x000ea80000004800 */
[----:B------:R-:W-:Y:S04]  /*0c40*/  LDS R14, [R4+0x1564] ;  /* 0x00156400040e7984 */ /* 0x000fe80000000800 */
[----:B------:R-:W3:Y:S04]  /*0c50*/  LDS R8, [R5.X4+0xa24] ;  /* 0x000a240005087984 */ /* 0x000ee80000004800 */
[----:B------:R-:W-:Y:S04]  /*0c60*/  LDS R13, [R4+0x1448] ;  /* 0x00144800040d7984 */ /* 0x000fe80000000800 */
[----:B------:R-:W4:Y:S04]  /*0c70*/  LDS R15, [R5.X4+0x8] ;  /* 0x00000800050f7984 */ /* 0x000f280000004800 */
[----:B------:R-:W-:Y:S04]  /*0c80*/  LDS R17, [R4+0x1568] ;  /* 0x0015680004117984 */ /* 0x000fe80000000800 */
[----:B------:R-:W5:Y:S01]  /*0c90*/  LDS R16, [R5.X4+0xa28] ;  /* 0x000a280005107984 */ /* 0x000f620000004800 */
[----:B0-----:R-:W-:-:S03]  /*0ca0*/  FFMA R6, R6, R7, RZ ;  /* 0x0000000706067223 */ /* 0x001fc600000000ff */
[----:B------:R-:W-:Y:S04]  /*0cb0*/  LDS R19, [R4+0x144c] ;  /* 0x00144c0004137984 */ /* 0x000fe80000000800 */
[----:B------:R-:W0:Y:S01]  /*0cc0*/  LDS R18, [R5.X4+0x24] ;  /* 0x0000240005127984 */ /* 0x000e220000004800 */
[----:B-1----:R-:W-:-:S03]  /*0cd0*/  FFMA R9, R9, R10, RZ ;  /* 0x0000000a09097223 */ /* 0x002fc600000000ff */
[----:B------:R-:W-:Y:S04]  /*0ce0*/  LDS R21, [R4+0x156c] ;  /* 0x00156c0004157984 */ /* 0x000fe80000000800 */
[----:B------:R-:W1:Y:S01]  /*0cf0*/  LDS R20, [R5.X4+0xa44] ;  /* 0x000a440005147984 */ /* 0x000e620000004800 */
[----:B--2---:R-:W-:-:S03]  /*0d00*/  FFMA R6, R11, R12, R6 ;  /* 0x0000000c0b067223 */ /* 0x004fc60000000006 */
[----:B------:R-:W-:Y:S01]  /*0d10*/  LDS R7, [R4+0x1450] ;  /* 0x0014500004077984 */ /* 0x000fe20000000800 */
[----:B---3--:R-:W-:-:S03]  /*0d20*/  FFMA R8, R14, R8, R9 ;  /* 0x000000080e087223 */ /* 0x008fc60000000009 */
[----:B------:R-:W-:Y:S04]  /*0d30*/  LDS R25, [R4+0x1570] ;  /* 0x0015700004197984 */ /* 0x000fe80000000800 */
[----:B------:R-:W2:Y:S01]  /*0d40*/  LDS R23, [R5.X4+0x28] ;  /* 0x0000280005177984 */ /* 0x000ea20000004800 */
[----:B----4-:R-:W-:-:S03]  /*0d50*/  FFMA R6, R13, R15, R6 ;  /* 0x0000000f0d067223 */ /* 0x010fc60000000006 */
[----:B------:R-:W3:Y:S04]  /*0d60*/  LDS R24, [R5.X4+0xa48] ;  /* 0x000a480005187984 */ /* 0x000ee80000004800 */
[----:B------:R-:W-:Y:S01]  /*0d70*/  LDS R27, [R4+0x1454] ;  /* 0x00145400041b7984 */ /* 0x000fe20000000800 */
[----:B-----5:R-:W-:-:S03]  /*0d80*/  FFMA R8, R17, R16, R8 ;  /* 0x0000001011087223 */ /* 0x020fc60000000008 */
[----:B------:R-:W4:Y:S04]  /*0d90*/  LDS R26, [R5.X4+0x2c] ;  /* 0x00002c00051a7984 */ /* 0x000f280000004800 */
[----:B------:R-:W-:Y:S01]  /*0da0*/  LDS R17, [R4+0x1574] ;  /* 0x0015740004117984 */ /* 0x000fe20000000800 */
[----:B0-----:R-:W-:-:S03]  /*0db0*/  FFMA R6, R19, R18, R6 ;  /* 0x0000001213067223 */ /* 0x001fc60000000006 */
[----:B------:R-:W-:Y:S04]  /*0dc0*/  LDS R15, [R4+0x1458] ;  /* 0x00145800040f7984 */ /* 0x000fe80000000800 */
[----:B------:R-:W0:Y:S01]  /*0dd0*/  LDS R18, [R5.X4+0xa4c] ;  /* 0x000a4c0005127984 */ /* 0x000e220000004800 */
[----:B-1----:R-:W-:-:S03]  /*0de0*/  FFMA R22, R21, R20, R8 ;  /* 0x0000001415167223 */ /* 0x002fc60000000008 */
[----:B------:R-:W-:Y:S04]  /*0df0*/  LDS R13, [R4+0x1578] ;  /* 0x00157800040d7984 */ /* 0x000fe80000000800 */
[----:B------:R-:W1:Y:S04]  /*0e00*/  LDS R16, [R5.X4+0x48] ;  /* 0x0000480005107984 */ /* 0x000e680000004800 */
[----:B------:R-:W5:Y:S04]  /*0e10*/  LDS R14, [R5.X4+0xa68] ;  /* 0x000a6800050e7984 */ /* 0x000f680000004800 */
[----:B------:R-:W-:Y:S01]  /*0e20*/  LDS R11, [R4+0x145c] ;  /* 0x00145c00040b7984 */ /* 0x000fe20000000800 */
[----:B--2---:R-:W-:-:S03]  /*0e30*/  FFMA R6, R7, R23, R6 ;  /* 0x0000001707067223 */ /* 0x004fc60000000006 */
[----:B------:R-:W-:Y:S01]  /*0e40*/  LDS R9, [R4+0x157c] ;  /* 0x00157c0004097984 */ /* 0x000fe20000000800 */
[----:B---3--:R-:W-:-:S03]  /*0e50*/  FFMA R22, R25, R24, R22 ;  /* 0x0000001819167223 */ /* 0x008fc60000000016 */
[----:B------:R-:W2:Y:S04]  /*0e60*/  LDS R12, [R5.X4+0x4c] ;  /* 0x00004c00050c7984 */ /* 0x000ea80000004800 */
[----:B------:R-:W3:Y:S01]  /*0e70*/  LDS R10, [R5.X4+0xa6c] ;  /* 0x000a6c00050a7984 */ /* 0x000ee20000004800 */
[----:B----4-:R-:W-:-:S03]  /*0e80*/  FFMA R6, R27, R26, R6 ;  /* 0x0000001a1b067223 */ /* 0x010fc60000000006 */
[----:B------:R-:W-:Y:S04]  /*0e90*/  LDS R8, [R4+0x1460] ;  /* 0x0014600004087984 */ /* 0x000fe80000000800 */
[----:B------:R-:W-:Y:S04]  /*0ea0*/  LDS R19, [R4+0x1580] ;  /* 0x0015800004137984 */ /* 0x000fe80000000800 */
[----:B------:R-:W4:Y:S01]  /*0eb0*/  LDS R21, [R5.X4+0x50] ;  /* 0x0000500005157984 */ /* 0x000f220000004800 */
[----:B0-----:R-:W-:-:S03]  /*0ec0*/  FFMA R17, R17, R18, R22 ;  /* 0x0000001211117223 */ /* 0x001fc60000000016 */
[----:B------:R-:W0:Y:S01]  /*0ed0*/  LDS R20, [R5.X4+0xa70] ;  /* 0x000a700005147984 */ /* 0x000e220000004800 */
[----:B-1----:R-:W-:Y:S02]  /*0ee0*/  FFMA R6, R15, R16, R6 ;  /* 0x000000100f067223 */ /* 0x002fe40000000006 */
[----:B-----5:R-:W-:Y:S02]  /*0ef0*/  FFMA R13, R13, R14, R17 ;  /* 0x0000000e0d0d7223 */ /* 0x020fe40000000011 */
[----:B--2---:R-:W-:Y:S02]  /*0f00*/  FFMA R6, R11, R12, R6 ;  /* 0x0000000c0b067223 */ /* 0x004fe40000000006 */
[----:B---3--:R-:W-:Y:S02]  /*0f10*/  FFMA R9, R9, R10, R13 ;  /* 0x0000000a09097223 */ /* 0x008fe4000000000d */
[----:B----4-:R-:W-:Y:S02]  /*0f20*/  FFMA R6, R8, R21, R6 ;  /* 0x0000001508067223 */ /* 0x010fe40000000006 */
[----:B0-----:R-:W-:-:S03]  /*0f30*/  FFMA R9, R19, R20, R9 ;  /* 0x0000001413097223 */ /* 0x001fc60000000009 */
[----:B------:R-:W-:Y:S02]  /*0f40*/  FMNMX R5, RZ, R6, !PT ;  /* 0x00000006ff057209 */ /* 0x000fe40007800000 */
[----:B------:R-:W-:-:S03]  /*0f50*/  FMNMX R9, RZ, R9, !PT ;  /* 0x00000009ff097209 */ /* 0x000fc60007800000 */
[----:B------:R-:W-:Y:S04]  /*0f60*/  STG.E [R2.64], R5 ;  /* 0x0000000502007986 */ /* 0x000fe8000c101904 */
[----:B------:R-:W-:Y:S01]  /*0f70*/  STG.E [R2.64+0x620], R9 ;  /* 0x0006200902007986 */ /* 0x000fe2000c101904 */
[----:B------:R-:W-:Y:S05]  /*0f80*/  EXIT ;  /* 0x000000000000794d */ /* 0x000fea0003800000 */
.L_x_12:
[----:B------:R-:W-:-:S00]  /*0f90*/  BRA `(.L_x_12) ;  /* 0xfffffff000007947 */ /* 0x000fc0000383ffff */
[----:B------:R-:W-:-:S00]  /*0fa0*/  NOP ;  /* 0x0000000000007918 */ /* 0x000fc00000000000 */
        /* <DEDUP_REMOVED lines=13> */
.L_x_13:


//--------------------- .nv.shared.candidate0     --------------------------
	.section	.nv.shared.candidate0,"aw",@nobits
	.align	4
.nv.shared.candidate0:
	.zero		5760
